//
// Generated by NVIDIA NVVM Compiler
//
// Compiler Build ID: CL-36424714
// Cuda compilation tools, release 13.0, V13.0.88
// Based on NVVM 20.0.0
//

.version 9.0
.target sm_100
.address_size 64

	// .globl	_Z6arraddPffi

.visible .entry _Z6arraddPffi(
	.param .u64 .ptr .align 1 _Z6arraddPffi_param_0,
	.param .f32 _Z6arraddPffi_param_1,
	.param .u32 _Z6arraddPffi_param_2
)
{
	.reg .pred 	%p<2>;
	.reg .b32 	%r<6>;
	.reg .b32 	%f<4>;
	.reg .b64 	%rd<5>;

	ld.param.u64 	%rd1, [_Z6arraddPffi_param_0];
	ld.param.f32 	%f1, [_Z6arraddPffi_param_1];
	ld.param.u32 	%r2, [_Z6arraddPffi_param_2];
	mov.u32 	%r3, %ctaid.x;
	mov.u32 	%r4, %ntid.x;
	mov.u32 	%r5, %tid.x;
	mad.lo.s32 	%r1, %r3, %r4, %r5;
	setp.ge.s32 	%p1, %r1, %r2;
	@%p1 bra 	$L__BB0_2;
	cvta.to.global.u64 	%rd2, %rd1;
	mul.wide.s32 	%rd3, %r1, 4;
	add.s64 	%rd4, %rd2, %rd3;
	ld.global.f32 	%f2, [%rd4];
	add.f32 	%f3, %f1, %f2;
	st.global.f32 	[%rd4], %f3;
$L__BB0_2:
	ret;

}
	// .globl	_Z7darraddPddi
.visible .entry _Z7darraddPddi(
	.param .u64 .ptr .align 1 _Z7darraddPddi_param_0,
	.param .f64 _Z7darraddPddi_param_1,
	.param .u32 _Z7darraddPddi_param_2
)
{
	.reg .pred 	%p<2>;
	.reg .b32 	%r<6>;
	.reg .b64 	%rd<5>;
	.reg .b64 	%fd<4>;

	ld.param.u64 	%rd1, [_Z7darraddPddi_param_0];
	ld.param.f64 	%fd1, [_Z7darraddPddi_param_1];
	ld.param.u32 	%r2, [_Z7darraddPddi_param_2];
	mov.u32 	%r3, %ctaid.x;
	mov.u32 	%r4, %ntid.x;
	mov.u32 	%r5, %tid.x;
	mad.lo.s32 	%r1, %r3, %r4, %r5;
	setp.ge.s32 	%p1, %r1, %r2;
	@%p1 bra 	$L__BB1_2;
	cvta.to.global.u64 	%rd2, %rd1;
	mul.wide.s32 	%rd3, %r1, 8;
	add.s64 	%rd4, %rd2, %rd3;
	ld.global.f64 	%fd2, [%rd4];
	add.f64 	%fd3, %fd1, %fd2;
	st.global.f64 	[%rd4], %fd3;
$L__BB1_2:
	ret;

}
	// .globl	_Z7iarraddPiii
.visible .entry _Z7iarraddPiii(
	.param .u64 .ptr .align 1 _Z7iarraddPiii_param_0,
	.param .u32 _Z7iarraddPiii_param_1,
	.param .u32 _Z7iarraddPiii_param_2
)
{
	.reg .pred 	%p<2>;
	.reg .b32 	%r<9>;
	.reg .b64 	%rd<5>;

	ld.param.u64 	%rd1, [_Z7iarraddPiii_param_0];
	ld.param.u32 	%r2, [_Z7iarraddPiii_param_1];
	ld.param.u32 	%r3, [_Z7iarraddPiii_param_2];
	mov.u32 	%r4, %ctaid.x;
	mov.u32 	%r5, %ntid.x;
	mov.u32 	%r6, %tid.x;
	mad.lo.s32 	%r1, %r4, %r5, %r6;
	setp.ge.s32 	%p1, %r1, %r3;
	@%p1 bra 	$L__BB2_2;
	cvta.to.global.u64 	%rd2, %rd1;
	mul.wide.s32 	%rd3, %r1, 4;
	add.s64 	%rd4, %rd2, %rd3;
	ld.global.u32 	%r7, [%rd4];
	add.s32 	%r8, %r7, %r2;
	st.global.u32 	[%rd4], %r8;
$L__BB2_2:
	ret;

}
	// .globl	_Z7xarraddPffii
.visible .entry _Z7xarraddPffii(
	.param .u64 .ptr .align 1 _Z7xarraddPffii_param_0,
	.param .f32 _Z7xarraddPffii_param_1,
	.param .u32 _Z7xarraddPffii_param_2,
	.param .u32 _Z7xarraddPffii_param_3
)
{
	.reg .pred 	%p<8>;
	.reg .b32 	%r<17>;
	.reg .b32 	%f<19>;
	.reg .b64 	%rd<5>;

	ld.param.u64 	%rd2, [_Z7xarraddPffii_param_0];
	ld.param.f32 	%f9, [_Z7xarraddPffii_param_1];
	ld.param.u32 	%r9, [_Z7xarraddPffii_param_2];
	ld.param.u32 	%r10, [_Z7xarraddPffii_param_3];
	mov.u32 	%r11, %ctaid.x;
	mov.u32 	%r12, %ntid.x;
	mov.u32 	%r13, %tid.x;
	mad.lo.s32 	%r1, %r11, %r12, %r13;
	setp.ge.s32 	%p1, %r1, %r10;
	setp.lt.s32 	%p2, %r9, 1;
	or.pred  	%p3, %p1, %p2;
	@%p3 bra 	$L__BB3_8;
	cvta.to.global.u64 	%rd3, %rd2;
	mul.wide.s32 	%rd4, %r1, 4;
	add.s64 	%rd1, %rd3, %rd4;
	ld.global.f32 	%f18, [%rd1];
	and.b32  	%r2, %r9, 3;
	setp.lt.u32 	%p4, %r9, 4;
	@%p4 bra 	$L__BB3_4;
	and.b32  	%r14, %r9, 2147483644;
	neg.s32 	%r15, %r14;
$L__BB3_3:
	add.f32 	%f11, %f9, %f18;
	add.f32 	%f12, %f9, %f11;
	add.f32 	%f13, %f9, %f12;
	add.f32 	%f18, %f9, %f13;
	add.s32 	%r15, %r15, 4;
	setp.ne.s32 	%p5, %r15, 0;
	@%p5 bra 	$L__BB3_3;
$L__BB3_4:
	setp.eq.s32 	%p6, %r2, 0;
	@%p6 bra 	$L__BB3_7;
	neg.s32 	%r16, %r2;
$L__BB3_6:
	.pragma "nounroll";
	add.f32 	%f18, %f9, %f18;
	add.s32 	%r16, %r16, 1;
	setp.ne.s32 	%p7, %r16, 0;
	@%p7 bra 	$L__BB3_6;
$L__BB3_7:
	st.global.f32 	[%rd1], %f18;
$L__BB3_8:
	ret;

}


// ===== COMPILED SASS (sm_100) =====

	.target	sm_100

	.elftype	@"ET_EXEC"


//--------------------- .note.nv.tkinfo           --------------------------
	.section	.note.nv.tkinfo,"",@"SHT_NOTE"
	.sectionflags	@"SHF_NOTE_NV_TKINFO"
	.tkinfo
        /*0018*/ 	.word	0x00000002
        /*0030*/ 	.string	""
        /*0030*/ 	.string	"ptxas"
        /*0030*/ 	.string	"Cuda compilation tools, release 13.0, V13.0.88"
        /*0030*/ 	.string	"Build cuda_13.0.r13.0/compiler.36424714_0"
        /*0030*/ 	.string	"-arch sm_100 -m 64 "



//--------------------- .note.nv.cuinfo           --------------------------
	.section	.note.nv.cuinfo,"",@"SHT_NOTE"
	.sectionflags	@"SHF_NOTE_NV_CUINFO"
        /*0018*/ 	.short	0x0002
        /*001a*/ 	.short	0x0064
        /*001c*/ 	.short	0x0082
	.zero		2


//--------------------- .nv.info                  --------------------------
	.section	.nv.info,"",@"SHT_CUDA_INFO"
	.align	4


	//----- nvinfo : EIATTR_REGCOUNT
	.align		4
        /*0000*/ 	.byte	0x04, 0x2f
        /*0002*/ 	.short	(.L_1 - .L_0)
	.align		4
.L_0:
        /*0004*/ 	.word	index@(_Z6arraddPffi)
        /*0008*/ 	.word	0x00000008


	//----- nvinfo : EIATTR_FRAME_SIZE
	.align		4
.L_1:
        /*000c*/ 	.byte	0x04, 0x11
        /*000e*/ 	.short	(.L_3 - .L_2)
	.align		4
.L_2:
        /*0010*/ 	.word	index@(_Z6arraddPffi)
        /*0014*/ 	.word	0x00000000


	//----- nvinfo : EIATTR_REGCOUNT
	.align		4
.L_3:
        /*0018*/ 	.byte	0x04, 0x2f
        /*001a*/ 	.short	(.L_5 - .L_4)
	.align		4
.L_4:
        /*001c*/ 	.word	index@(_Z7darraddPddi)
        /*0020*/ 	.word	0x0000000a


	//----- nvinfo : EIATTR_FRAME_SIZE
	.align		4
.L_5:
        /*0024*/ 	.byte	0x04, 0x11
        /*0026*/ 	.short	(.L_7 - .L_6)
	.align		4
.L_6:
        /*0028*/ 	.word	index@(_Z7darraddPddi)
        /*002c*/ 	.word	0x00000000


	//----- nvinfo : EIATTR_REGCOUNT
	.align		4
.L_7:
        /*0030*/ 	.byte	0x04, 0x2f
        /*0032*/ 	.short	(.L_9 - .L_8)
	.align		4
.L_8:
        /*0034*/ 	.word	index@(_Z7iarraddPiii)
        /*0038*/ 	.word	0x00000008


	//----- nvinfo : EIATTR_FRAME_SIZE
	.align		4
.L_9:
        /*003c*/ 	.byte	0x04, 0x11
        /*003e*/ 	.short	(.L_11 - .L_10)
	.align		4
.L_10:
        /*0040*/ 	.word	index@(_Z7iarraddPiii)
        /*0044*/ 	.word	0x00000000


	//----- nvinfo : EIATTR_REGCOUNT
	.align		4
.L_11:
        /*0048*/ 	.byte	0x04, 0x2f
        /*004a*/ 	.short	(.L_13 - .L_12)
	.align		4
.L_12:
        /*004c*/ 	.word	index@(_Z7xarraddPffii)
        /*0050*/ 	.word	0x00000009


	//----- nvinfo : EIATTR_FRAME_SIZE
	.align		4
.L_13:
        /*0054*/ 	.byte	0x04, 0x11
        /*0056*/ 	.short	(.L_15 - .L_14)
	.align		4
.L_14:
        /*0058*/ 	.word	index@(_Z7xarraddPffii)
        /*005c*/ 	.word	0x00000000


	//----- nvinfo : EIATTR_MIN_STACK_SIZE
	.align		4
.L_15:
        /*0060*/ 	.byte	0x04, 0x12
        /*0062*/ 	.short	(.L_17 - .L_16)
	.align		4
.L_16:
        /*0064*/ 	.word	index@(_Z7xarraddPffii)
        /*0068*/ 	.word	0x00000000


	//----- nvinfo : EIATTR_MIN_STACK_SIZE
	.align		4
.L_17:
        /*006c*/ 	.byte	0x04, 0x12
        /*006e*/ 	.short	(.L_19 - .L_18)
	.align		4
.L_18:
        /*0070*/ 	.word	index@(_Z7iarraddPiii)
        /*0074*/ 	.word	0x00000000


	//----- nvinfo : EIATTR_MIN_STACK_SIZE
	.align		4
.L_19:
        /*0078*/ 	.byte	0x04, 0x12
        /*007a*/ 	.short	(.L_21 - .L_20)
	.align		4
.L_20:
        /*007c*/ 	.word	index@(_Z7darraddPddi)
        /*0080*/ 	.word	0x00000000


	//----- nvinfo : EIATTR_MIN_STACK_SIZE
	.align		4
.L_21:
        /*0084*/ 	.byte	0x04, 0x12
        /*0086*/ 	.short	(.L_23 - .L_22)
	.align		4
.L_22:
        /*0088*/ 	.word	index@(_Z6arraddPffi)
        /*008c*/ 	.word	0x00000000
.L_23:


//--------------------- .nv.compat                --------------------------
	.section	.nv.compat,"",@"SHT_CUDA_COMPAT_INFO"
	.align	4
        /*0000*/ 	.byte	0x02, 0x09, 0x00, 0x00, 0x02, 0x02, 0x01, 0x00, 0x02, 0x05, 0x05, 0x00, 0x03, 0x07, 0x01, 0x01
        /*0010*/ 	.byte	0x02, 0x03, 0x00, 0x00, 0x02, 0x06, 0x01, 0x00, 0x04, 0x0b, 0x08, 0x00, 0x01, 0x00, 0x00, 0x00
        /*0020*/ 	.byte	0x00, 0x00, 0x00, 0x00


//--------------------- .nv.info._Z7xarraddPffii  --------------------------
	.section	.nv.info._Z7xarraddPffii,"",@"SHT_CUDA_INFO"
	.sectionflags	@""
	.align	4


	//----- nvinfo : EIATTR_CUDA_API_VERSION
	.align		4
        /*0000*/ 	.byte	0x04, 0x37
        /*0002*/ 	.short	(.L_25 - .L_24)
.L_24:
        /*0004*/ 	.word	0x00000082


	//----- nvinfo : EIATTR_KPARAM_INFO
	.align		4
.L_25:
        /*0008*/ 	.byte	0x04, 0x17
        /*000a*/ 	.short	(.L_27 - .L_26)
.L_26:
        /*000c*/ 	.word	0x00000000
        /*0010*/ 	.short	0x0003
        /*0012*/ 	.short	0x0010
        /*0014*/ 	.byte	0x00, 0xf0, 0x11, 0x00


	//----- nvinfo : EIATTR_KPARAM_INFO
	.align		4
.L_27:
        /*0018*/ 	.byte	0x04, 0x17
        /*001a*/ 	.short	(.L_29 - .L_28)
.L_28:
        /*001c*/ 	.word	0x00000000
        /*0020*/ 	.short	0x0002
        /*0022*/ 	.short	0x000c
        /*0024*/ 	.byte	0x00, 0xf0, 0x11, 0x00


	//----- nvinfo : EIATTR_KPARAM_INFO
	.align		4
.L_29:
        /*0028*/ 	.byte	0x04, 0x17
        /*002a*/ 	.short	(.L_31 - .L_30)
.L_30:
        /*002c*/ 	.word	0x00000000
        /*0030*/ 	.short	0x0001
        /*0032*/ 	.short	0x0008
        /*0034*/ 	.byte	0x00, 0xf0, 0x11, 0x00


	//----- nvinfo : EIATTR_KPARAM_INFO
	.align		4
.L_31:
        /*0038*/ 	.byte	0x04, 0x17
        /*003a*/ 	.short	(.L_33 - .L_32)
.L_32:
        /*003c*/ 	.word	0x00000000
        /*0040*/ 	.short	0x0000
        /*0042*/ 	.short	0x0000
        /*0044*/ 	.byte	0x00, 0xf5, 0x21, 0x00


	//----- nvinfo : EIATTR_SPARSE_MMA_MASK
	.align		4
.L_33:
        /*0048*/ 	.byte	0x03, 0x50
        /*004a*/ 	.short	0x0000


	//----- nvinfo : EIATTR_MAXREG_COUNT
	.align		4
        /*004c*/ 	.byte	0x03, 0x1b
        /*004e*/ 	.short	0x00ff


	//----- nvinfo : EIATTR_MERCURY_ISA_VERSION
	.align		4
        /*0050*/ 	.byte	0x03, 0x5f
        /*0052*/ 	.short	0x0101


	//----- nvinfo : EIATTR_VRC_CTA_INIT_COUNT
	.align		4
        /*0054*/ 	.byte	0x02, 0x4a
	.zero		1
	.zero		1


	//----- nvinfo : EIATTR_EXIT_INSTR_OFFSETS
	.align		4
        /*0058*/ 	.byte	0x04, 0x1c
        /*005a*/ 	.short	(.L_35 - .L_34)


	//   ....[0]....
.L_34:
        /*005c*/ 	.word	0x00000090


	//   ....[1]....
        /*0060*/ 	.word	0x00000520


	//----- nvinfo : EIATTR_CBANK_PARAM_SIZE
	.align		4
.L_35:
        /*0064*/ 	.byte	0x03, 0x19
        /*0066*/ 	.short	0x0014


	//----- nvinfo : EIATTR_PARAM_CBANK
	.align		4
        /*0068*/ 	.byte	0x04, 0x0a
        /*006a*/ 	.short	(.L_37 - .L_36)
	.align		4
.L_36:
        /*006c*/ 	.word	index@(.nv.constant0._Z7xarraddPffii)
        /*0070*/ 	.short	0x0380
        /*0072*/ 	.short	0x0014


	//----- nvinfo : EIATTR_SW_WAR
	.align		4
.L_37:
        /*0074*/ 	.byte	0x04, 0x36
        /*0076*/ 	.short	(.L_39 - .L_38)
.L_38:
        /*0078*/ 	.word	0x00000008
.L_39:


//--------------------- .nv.info._Z7iarraddPiii   --------------------------
	.section	.nv.info._Z7iarraddPiii,"",@"SHT_CUDA_INFO"
	.sectionflags	@""
	.align	4


	//----- nvinfo : EIATTR_CUDA_API_VERSION
	.align		4
        /*0000*/ 	.byte	0x04, 0x37
        /*0002*/ 	.short	(.L_41 - .L_40)
.L_40:
        /*0004*/ 	.word	0x00000082


	//----- nvinfo : EIATTR_KPARAM_INFO
	.align		4
.L_41:
        /*0008*/ 	.byte	0x04, 0x17
        /*000a*/ 	.short	(.L_43 - .L_42)
.L_42:
        /*000c*/ 	.word	0x00000000
        /*0010*/ 	.short	0x0002
        /*0012*/ 	.short	0x000c
        /*0014*/ 	.byte	0x00, 0xf0, 0x11, 0x00


	//----- nvinfo : EIATTR_KPARAM_INFO
	.align		4
.L_43:
        /*0018*/ 	.byte	0x04, 0x17
        /*001a*/ 	.short	(.L_45 - .L_44)
.L_44:
        /*001c*/ 	.word	0x00000000
        /*0020*/ 	.short	0x0001
        /*0022*/ 	.short	0x0008
        /*0024*/ 	.byte	0x00, 0xf0, 0x11, 0x00


	//----- nvinfo : EIATTR_KPARAM_INFO
	.align		4
.L_45:
        /*0028*/ 	.byte	0x04, 0x17
        /*002a*/ 	.short	(.L_47 - .L_46)
.L_46:
        /*002c*/ 	.word	0x00000000
        /*0030*/ 	.short	0x0000
        /*0032*/ 	.short	0x0000
        /*0034*/ 	.byte	0x00, 0xf5, 0x21, 0x00


	//----- nvinfo : EIATTR_SPARSE_MMA_MASK
	.align		4
.L_47:
        /*0038*/ 	.byte	0x03, 0x50
        /*003a*/ 	.short	0x0000


	//----- nvinfo : EIATTR_MAXREG_COUNT
	.align		4
        /*003c*/ 	.byte	0x03, 0x1b
        /*003e*/ 	.short	0x00ff


	//----- nvinfo : EIATTR_MERCURY_ISA_VERSION
	.align		4
        /*0040*/ 	.byte	0x03, 0x5f
        /*0042*/ 	.short	0x0101


	//----- nvinfo : EIATTR_VRC_CTA_INIT_COUNT
	.align		4
        /*0044*/ 	.byte	0x02, 0x4a
	.zero		1
	.zero		1


	//----- nvinfo : EIATTR_EXIT_INSTR_OFFSETS
	.align		4
        /*0048*/ 	.byte	0x04, 0x1c
        /*004a*/ 	.short	(.L_49 - .L_48)


	//   ....[0]....
.L_48:
        /*004c*/ 	.word	0x00000070


	//   ....[1]....
        /*0050*/ 	.word	0x000000f0


	//----- nvinfo : EIATTR_CBANK_PARAM_SIZE
	.align		4
.L_49:
        /*0054*/ 	.byte	0x03, 0x19
        /*0056*/ 	.short	0x0010


	//----- nvinfo : EIATTR_PARAM_CBANK
	.align		4
        /*0058*/ 	.byte	0x04, 0x0a
        /*005a*/ 	.short	(.L_51 - .L_50)
	.align		4
.L_50:
        /*005c*/ 	.word	index@(.nv.constant0._Z7iarraddPiii)
        /*0060*/ 	.short	0x0380
        /*0062*/ 	.short	0x0010


	//----- nvinfo : EIATTR_SW_WAR
	.align		4
.L_51:
        /*0064*/ 	.byte	0x04, 0x36
        /*0066*/ 	.short	(.L_53 - .L_52)
.L_52:
        /*0068*/ 	.word	0x00000008
.L_53:


//--------------------- .nv.info._Z7darraddPddi   --------------------------
	.section	.nv.info._Z7darraddPddi,"",@"SHT_CUDA_INFO"
	.sectionflags	@""
	.align	4


	//----- nvinfo : EIATTR_CUDA_API_VERSION
	.align		4
        /*0000*/ 	.byte	0x04, 0x37
        /*0002*/ 	.short	(.L_55 - .L_54)
.L_54:
        /*0004*/ 	.word	0x00000082


	//----- nvinfo : EIATTR_KPARAM_INFO
	.align		4
.L_55:
        /*0008*/ 	.byte	0x04, 0x17
        /*000a*/ 	.short	(.L_57 - .L_56)
.L_56:
        /*000c*/ 	.word	0x00000000
        /*0010*/ 	.short	0x0002
        /*0012*/ 	.short	0x0010
        /*0014*/ 	.byte	0x00, 0xf0, 0x11, 0x00


	//----- nvinfo : EIATTR_KPARAM_INFO
	.align		4
.L_57:
        /*0018*/ 	.byte	0x04, 0x17
        /*001a*/ 	.short	(.L_59 - .L_58)
.L_58:
        /*001c*/ 	.word	0x00000000
        /*0020*/ 	.short	0x0001
        /*0022*/ 	.short	0x0008
        /*0024*/ 	.byte	0x00, 0xf0, 0x21, 0x00


	//----- nvinfo : EIATTR_KPARAM_INFO
	.align		4
.L_59:
        /*0028*/ 	.byte	0x04, 0x17
        /*002a*/ 	.short	(.L_61 - .L_60)
.L_60:
        /*002c*/ 	.word	0x00000000
        /*0030*/ 	.short	0x0000
        /*0032*/ 	.short	0x0000
        /*0034*/ 	.byte	0x00, 0xf5, 0x21, 0x00


	//----- nvinfo : EIATTR_SPARSE_MMA_MASK
	.align		4
.L_61:
        /*0038*/ 	.byte	0x03, 0x50
        /*003a*/ 	.short	0x0000


	//----- nvinfo : EIATTR_MAXREG_COUNT
	.align		4
        /*003c*/ 	.byte	0x03, 0x1b
        /*003e*/ 	.short	0x00ff


	//----- nvinfo : EIATTR_MERCURY_ISA_VERSION
	.align		4
        /*0040*/ 	.byte	0x03, 0x5f
        /*0042*/ 	.short	0x0101


	//----- nvinfo : EIATTR_VRC_CTA_INIT_COUNT
	.align		4
        /*0044*/ 	.byte	0x02, 0x4a
	.zero		1
	.zero		1


	//----- nvinfo : EIATTR_EXIT_INSTR_OFFSETS
	.align		4
        /*0048*/ 	.byte	0x04, 0x1c
        /*004a*/ 	.short	(.L_63 - .L_62)


	//   ....[0]....
.L_62:
        /*004c*/ 	.word	0x00000070


	//   ....[1]....
        /*0050*/ 	.word	0x000000f0


	//----- nvinfo : EIATTR_CBANK_PARAM_SIZE
	.align		4
.L_63:
        /*0054*/ 	.byte	0x03, 0x19
        /*0056*/ 	.short	0x0014


	//----- nvinfo : EIATTR_PARAM_CBANK
	.align		4
        /*0058*/ 	.byte	0x04, 0x0a
        /*005a*/ 	.short	(.L_65 - .L_64)
	.align		4
.L_64:
        /*005c*/ 	.word	index@(.nv.constant0._Z7darraddPddi)
        /*0060*/ 	.short	0x0380
        /*0062*/ 	.short	0x0014


	//----- nvinfo : EIATTR_SW_WAR
	.align		4
.L_65:
        /*0064*/ 	.byte	0x04, 0x36
        /*0066*/ 	.short	(.L_67 - .L_66)
.L_66:
        /*0068*/ 	.word	0x00000008
.L_67:


//--------------------- .nv.info._Z6arraddPffi    --------------------------
	.section	.nv.info._Z6arraddPffi,"",@"SHT_CUDA_INFO"
	.sectionflags	@""
	.align	4


	//----- nvinfo : EIATTR_CUDA_API_VERSION
	.align		4
        /*0000*/ 	.byte	0x04, 0x37
        /*0002*/ 	.short	(.L_69 - .L_68)
.L_68:
        /*0004*/ 	.word	0x00000082


	//----- nvinfo : EIATTR_KPARAM_INFO
	.align		4
.L_69:
        /*0008*/ 	.byte	0x04, 0x17
        /*000a*/ 	.short	(.L_71 - .L_70)
.L_70:
        /*000c*/ 	.word	0x00000000
        /*0010*/ 	.short	0x0002
        /*0012*/ 	.short	0x000c
        /*0014*/ 	.byte	0x00, 0xf0, 0x11, 0x00


	//----- nvinfo : EIATTR_KPARAM_INFO
	.align		4
.L_71:
        /*0018*/ 	.byte	0x04, 0x17
        /*001a*/ 	.short	(.L_73 - .L_72)
.L_72:
        /*001c*/ 	.word	0x00000000
        /*0020*/ 	.short	0x0001
        /*0022*/ 	.short	0x0008
        /*0024*/ 	.byte	0x00, 0xf0, 0x11, 0x00


	//----- nvinfo : EIATTR_KPARAM_INFO
	.align		4
.L_73:
        /*0028*/ 	.byte	0x04, 0x17
        /*002a*/ 	.short	(.L_75 - .L_74)
.L_74:
        /*002c*/ 	.word	0x00000000
        /*0030*/ 	.short	0x0000
        /*0032*/ 	.short	0x0000
        /*0034*/ 	.byte	0x00, 0xf5, 0x21, 0x00


	//----- nvinfo : EIATTR_SPARSE_MMA_MASK
	.align		4
.L_75:
        /*0038*/ 	.byte	0x03, 0x50
        /*003a*/ 	.short	0x0000


	//----- nvinfo : EIATTR_MAXREG_COUNT
	.align		4
        /*003c*/ 	.byte	0x03, 0x1b
        /*003e*/ 	.short	0x00ff


	//----- nvinfo : EIATTR_MERCURY_ISA_VERSION
	.align		4
        /*0040*/ 	.byte	0x03, 0x5f
        /*0042*/ 	.short	0x0101


	//----- nvinfo : EIATTR_VRC_CTA_INIT_COUNT
	.align		4
        /*0044*/ 	.byte	0x02, 0x4a
	.zero		1
	.zero		1


	//----- nvinfo : EIATTR_EXIT_INSTR_OFFSETS
	.align		4
        /*0048*/ 	.byte	0x04, 0x1c
        /*004a*/ 	.short	(.L_77 - .L_76)


	//   ....[0]....
.L_76:
        /*004c*/ 	.word	0x00000070


	//   ....[1]....
        /*0050*/ 	.word	0x000000f0


	//----- nvinfo : EIATTR_CBANK_PARAM_SIZE
	.align		4
.L_77:
        /*0054*/ 	.byte	0x03, 0x19
        /*0056*/ 	.short	0x0010


	//----- nvinfo : EIATTR_PARAM_CBANK
	.align		4
        /*0058*/ 	.byte	0x04, 0x0a
        /*005a*/ 	.short	(.L_79 - .L_78)
	.align		4
.L_78:
        /*005c*/ 	.word	index@(.nv.constant0._Z6arraddPffi)
        /*0060*/ 	.short	0x0380
        /*0062*/ 	.short	0x0010


	//----- nvinfo : EIATTR_SW_WAR
	.align		4
.L_79:
        /*0064*/ 	.byte	0x04, 0x36
        /*0066*/ 	.short	(.L_81 - .L_80)
.L_80:
        /*0068*/ 	.word	0x00000008
.L_81:


//--------------------- .nv.callgraph             --------------------------
	.section	.nv.callgraph,"",@"SHT_CUDA_CALLGRAPH"
	.align	4
	.sectionentsize	8
	.align		4
        /*0000*/ 	.word	0x00000000
	.align		4
        /*0004*/ 	.word	0xffffffff
	.align		4
        /*0008*/ 	.word	0x00000000
	.align		4
        /*000c*/ 	.word	0xfffffffe
	.align		4
        /*0010*/ 	.word	0x00000000
	.align		4
        /*0014*/ 	.word	0xfffffffd
	.align		4
        /*0018*/ 	.word	0x00000000
	.align		4
        /*001c*/ 	.word	0xfffffffc


//--------------------- .text._Z7xarraddPffii     --------------------------
	.section	.text._Z7xarraddPffii,"ax",@progbits
	.align	128
        .global         _Z7xarraddPffii
        .type           _Z7xarraddPffii,@function
        .size           _Z7xarraddPffii,(.L_x_12 - _Z7xarraddPffii)
        .other          _Z7xarraddPffii,@"STO_CUDA_ENTRY STV_DEFAULT"
_Z7xarraddPffii:
.text._Z7xarraddPffii:
[----:B------:R-:W-:Y:S01]  /*0000*/  LDC R1, c[0x0][0x37c] ;  /* 0x0000df00ff017b82 */ /* 0x000fe20000000800 */
[----:B------:R-:W0:Y:S07]  /*0010*/  S2R R0, SR_TID.X ;  /* 0x0000000000007919 */ /* 0x000e2e0000002100 */
[----:B------:R-:W0:Y:S01]  /*0020*/  S2UR UR4, SR_CTAID.X ;  /* 0x00000000000479c3 */ /* 0x000e220000002500 */
[----:B------:R-:W1:Y:S07]  /*0030*/  LDCU UR5, c[0x0][0x390] ;  /* 0x00007200ff0577ac */ /* 0x000e6e0008000800 */
[----:B------:R-:W0:Y:S08]  /*0040*/  LDC R5, c[0x0][0x360] ;  /* 0x0000d800ff057b82 */ /* 0x000e300000000800 */
[----:B------:R-:W2:Y:S01]  /*0050*/  LDC R4, c[0x0][0x38c] ;  /* 0x0000e300ff047b82 */ /* 0x000ea20000000800 */
[----:B0-----:R-:W-:Y:S01]  /*0060*/  IMAD R5, R5, UR4, R0 ;  /* 0x0000000405057c24 */ /* 0x001fe2000f8e0200 */
[----:B--2---:R-:W-:-:S04]  /*0070*/  ISETP.GE.AND P0, PT, R4, 0x1, PT ;  /* 0x000000010400780c */ /* 0x004fc80003f06270 */
[----:B-1----:R-:W-:-:S13]  /*0080*/  ISETP.GE.OR P0, PT, R5, UR5, !P0 ;  /* 0x0000000505007c0c */ /* 0x002fda000c706670 */
[----:B------:R-:W-:Y:S05]  /*0090*/  @P0 EXIT ;  /* 0x000000000000094d */ /* 0x000fea0003800000 */
[----:B------:R-:W0:Y:S01]  /*00a0*/  LDC.64 R2, c[0x0][0x380] ;  /* 0x0000e000ff027b82 */ /* 0x000e220000000a00 */
[----:B------:R-:W1:Y:S01]  /*00b0*/  LDCU.64 UR4, c[0x0][0x358] ;  /* 0x00006b00ff0477ac */ /* 0x000e620008000a00 */
[C---:B------:R-:W-:Y:S02]  /*00c0*/  ISETP.GE.U32.AND P0, PT, R4.reuse, 0x4, PT ;  /* 0x000000040400780c */ /* 0x040fe40003f06070 */
[----:B------:R-:W-:Y:S01]  /*00d0*/  LOP3.LUT R0, R4, 0x3, RZ, 0xc0, !PT ;  /* 0x0000000304007812 */ /* 0x000fe200078ec0ff */
[----:B0-----:R-:W-:-:S05]  /*00e0*/  IMAD.WIDE R2, R5, 0x4, R2 ;  /* 0x0000000405027825 */ /* 0x001fca00078e0202 */
[----:B-1----:R0:W5:Y:S05]  /*00f0*/  LDG.E R5, desc[UR4][R2.64] ;  /* 0x0000000402057981 */ /* 0x00216a000c1e1900 */
[----:B------:R-:W-:Y:S05]  /*0100*/  @!P0 BRA `(.L_x_0) ;  /* 0x0000000000dc8947 */ /* 0x000fea0003800000 */
[----:B------:R-:W-:-:S04]  /*0110*/  LOP3.LUT R4, R4, 0x7ffffffc, RZ, 0xc0, !PT ;  /* 0x7ffffffc04047812 */ /* 0x000fc800078ec0ff */
[----:B------:R-:W-:-:S04]  /*0120*/  IADD3 R4, PT, PT, -R4, RZ, RZ ;  /* 0x000000ff04047210 */ /* 0x000fc80007ffe1ff */
[----:B------:R-:W-:-:S13]  /*0130*/  ISETP.GE.AND P0, PT, R4, RZ, PT ;  /* 0x000000ff0400720c */ /* 0x000fda0003f06270 */
[----:B------:R-:W-:Y:S05]  /*0140*/  @P0 BRA `(.L_x_1) ;  /* 0x0000000000a80947 */ /* 0x000fea0003800000 */
[----:B------:R-:W-:Y:S02]  /*0150*/  IADD3 R6, PT, PT, -R4, RZ, RZ ;  /* 0x000000ff04067210 */ /* 0x000fe40007ffe1ff */
[----:B------:R-:W-:Y:S02]  /*0160*/  PLOP3.LUT P0, PT, PT, PT, PT, 0x80, 0x8 ;  /* 0x000000000008781c */ /* 0x000fe40003f0f070 */
[----:B------:R-:W-:-:S13]  /*0170*/  ISETP.GT.AND P1, PT, R6, 0xc, PT ;  /* 0x0000000c0600780c */ /* 0x000fda0003f24270 */
[----:B------:R-:W-:Y:S05]  /*0180*/  @!P1 BRA `(.L_x_2) ;  /* 0x0000000000589947 */ /* 0x000fea0003800000 */
[----:B------:R-:W-:Y:S01]  /*0190*/  PLOP3.LUT P0, PT, PT, PT, PT, 0x8, 0x80 ;  /* 0x000000000080781c */ /* 0x000fe20003f0e170 */
[----:B------:R-:W1:Y:S01]  /*01a0*/  LDCU UR6, c[0x0][0x388] ;  /* 0x00007100ff0677ac */ /* 0x000e620008000800 */
[----:B------:R-:W-:-:S11]  /*01b0*/  NOP ;  /* 0x0000000000007918 */ /* 0x000fd60000000000 */
.L_x_3:
[----:B-1---5:R-:W-:Y:S01]  /*01c0*/  FADD R5, R5, UR6 ;  /* 0x0000000605057e21 */ /* 0x022fe20008000000 */
[----:B------:R-:W-:-:S03]  /*01d0*/  IADD3 R4, PT, PT, R4, 0x10, RZ ;  /* 0x0000001004047810 */ /* 0x000fc60007ffe0ff */
[----:B------:R-:W-:Y:S01]  /*01e0*/  FADD R5, R5, UR6 ;  /* 0x0000000605057e21 */ /* 0x000fe20008000000 */
[----:B------:R-:W-:-:S03]  /*01f0*/  ISETP.GE.AND P1, PT, R4, -0xc, PT ;  /* 0xfffffff40400780c */ /* 0x000fc60003f26270 */
[----:B------:R-:W-:-:S04]  /*0200*/  FADD R5, R5, UR6 ;  /* 0x0000000605057e21 */ /* 0x000fc80008000000 */
        /* <DEDUP_REMOVED lines=12> */
[----:B------:R-:W-:Y:S01]  /*02d0*/  FADD R5, R5, UR6 ;  /* 0x0000000605057e21 */ /* 0x000fe20008000000 */
[----:B------:R-:W-:Y:S06]  /*02e0*/  @!P1 BRA `(.L_x_3) ;  /* 0xfffffffc00b49947 */ /* 0x000fec000383ffff */
.L_x_2:
[----:B------:R-:W-:-:S04]  /*02f0*/  IADD3 R6, PT, PT, -R4, RZ, RZ ;  /* 0x000000ff04067210 */ /* 0x000fc80007ffe1ff */
[----:B------:R-:W-:-:S13]  /*0300*/  ISETP.GT.AND P1, PT, R6, 0x4, PT ;  /* 0x000000040600780c */ /* 0x000fda0003f24270 */
[----:B------:R-:W-:Y:S05]  /*0310*/  @!P1 BRA `(.L_x_4) ;  /* 0x00000000002c9947 */ /* 0x000fea0003800000 */
[----:B------:R-:W1:Y:S01]  /*0320*/  LDCU UR6, c[0x0][0x388] ;  /* 0x00007100ff0677ac */ /* 0x000e620008000800 */
[----:B------:R-:W-:Y:S02]  /*0330*/  PLOP3.LUT P0, PT, PT, PT, PT, 0x8, 0x80 ;  /* 0x000000000080781c */ /* 0x000fe40003f0e170 */
[----:B------:R-:W-:Y:S01]  /*0340*/  IADD3 R4, PT, PT, R4, 0x8, RZ ;  /* 0x0000000804047810 */ /* 0x000fe20007ffe0ff */
[----:B-1---5:R-:W-:-:S04]  /*0350*/  FADD R5, R5, UR6 ;  /* 0x0000000605057e21 */ /* 0x022fc80008000000 */
[----:B------:R-:W-:-:S04]  /*0360*/  FADD R5, R5, UR6 ;  /* 0x0000000605057e21 */ /* 0x000fc80008000000 */
[----:B------:R-:W-:-:S04]  /*0370*/  FADD R5, R5, UR6 ;  /* 0x0000000605057e21 */ /* 0x000fc80008000000 */
[----:B------:R-:W-:-:S04]  /*0380*/  FADD R5, R5, UR6 ;  /* 0x0000000605057e21 */ /* 0x000fc80008000000 */
[----:B------:R-:W-:-:S04]  /*0390*/  FADD R5, R5, UR6 ;  /* 0x0000000605057e21 */ /* 0x000fc80008000000 */
[----:B------:R-:W-:-:S04]  /*03a0*/  FADD R5, R5, UR6 ;  /* 0x0000000605057e21 */ /* 0x000fc80008000000 */
[----:B------:R-:W-:-:S04]  /*03b0*/  FADD R5, R5, UR6 ;  /* 0x0000000605057e21 */ /* 0x000fc80008000000 */
[----:B------:R-:W-:-:S07]  /*03c0*/  FADD R5, R5, UR6 ;  /* 0x0000000605057e21 */ /* 0x000fce0008000000 */
.L_x_4:
[----:B------:R-:W-:-:S13]  /*03d0*/  ISETP.NE.OR P0, PT, R4, RZ, P0 ;  /* 0x000000ff0400720c */ /* 0x000fda0000705670 */
[----:B------:R-:W-:Y:S05]  /*03e0*/  @!P0 BRA `(.L_x_0) ;  /* 0x0000000000248947 */ /* 0x000fea0003800000 */
.L_x_1:
[----:B------:R-:W1:Y:S01]  /*03f0*/  LDCU UR6, c[0x0][0x388] ;  /* 0x00007100ff0677ac */ /* 0x000e620008000800 */
[----:B------:R-:W-:Y:S01]  /*0400*/  NOP ;  /* 0x0000000000007918 */ /* 0x000fe20000000000 */
.L_x_5:
[----:B------:R-:W-:Y:S01]  /*0410*/  IADD3 R4, PT, PT, R4, 0x4, RZ ;  /* 0x0000000404047810 */ /* 0x000fe20007ffe0ff */
[----:B-1---5:R-:W-:-:S03]  /*0420*/  FADD R5, R5, UR6 ;  /* 0x0000000605057e21 */ /* 0x022fc60008000000 */
[----:B------:R-:W-:Y:S01]  /*0430*/  ISETP.NE.AND P0, PT, R4, RZ, PT ;  /* 0x000000ff0400720c */ /* 0x000fe20003f05270 */
[----:B------:R-:W-:-:S04]  /*0440*/  FADD R5, R5, UR6 ;  /* 0x0000000605057e21 */ /* 0x000fc80008000000 */
[----:B------:R-:W-:-:S04]  /*0450*/  FADD R5, R5, UR6 ;  /* 0x0000000605057e21 */ /* 0x000fc80008000000 */
[----:B------:R-:W-:-:S04]  /*0460*/  FADD R5, R5, UR6 ;  /* 0x0000000605057e21 */ /* 0x000fc80008000000 */
[----:B------:R-:W-:Y:S05]  /*0470*/  @P0 BRA `(.L_x_5) ;  /* 0xfffffffc00e40947 */ /* 0x000fea000383ffff */
.L_x_0:
[----:B------:R-:W-:-:S13]  /*0480*/  ISETP.NE.AND P0, PT, R0, RZ, PT ;  /* 0x000000ff0000720c */ /* 0x000fda0003f05270 */
[----:B------:R-:W-:Y:S05]  /*0490*/  @!P0 BRA `(.L_x_6) ;  /* 0x00000000001c8947 */ /* 0x000fea0003800000 */
[----:B------:R-:W-:Y:S01]  /*04a0*/  IADD3 R0, PT, PT, -R0, RZ, RZ ;  /* 0x000000ff00007210 */ /* 0x000fe20007ffe1ff */
[----:B------:R-:W1:Y:S01]  /*04b0*/  LDCU UR6, c[0x0][0x388] ;  /* 0x00007100ff0677ac */ /* 0x000e620008000800 */
[----:B------:R-:W-:-:S05]  /*04c0*/  NOP ;  /* 0x0000000000007918 */ /* 0x000fca0000000000 */
.L_x_7:
[----:B------:R-:W-:Y:S01]  /*04d0*/  IADD3 R0, PT, PT, R0, 0x1, RZ ;  /* 0x0000000100007810 */ /* 0x000fe20007ffe0ff */
[----:B-1---5:R-:W-:-:S03]  /*04e0*/  FADD R5, R5, UR6 ;  /* 0x0000000605057e21 */ /* 0x022fc60008000000 */
[----:B------:R-:W-:-:S13]  /*04f0*/  ISETP.NE.AND P0, PT, R0, RZ, PT ;  /* 0x000000ff0000720c */ /* 0x000fda0003f05270 */
[----:B------:R-:W-:Y:S05]  /*0500*/  @P0 BRA `(.L_x_7) ;  /* 0xfffffffc00f00947 */ /* 0x000fea000383ffff */
.L_x_6:
[----:B-----5:R-:W-:Y:S01]  /*0510*/  STG.E desc[UR4][R2.64], R5 ;  /* 0x0000000502007986 */ /* 0x020fe2000c101904 */
[----:B------:R-:W-:Y:S05]  /*0520*/  EXIT ;  /* 0x000000000000794d */ /* 0x000fea0003800000 */
.L_x_8:
[----:B------:R-:W-:-:S00]  /*0530*/  BRA `(.L_x_8) ;  /* 0xfffffffc00fc7947 */ /* 0x000fc0000383ffff */
[----:B------:R-:W-:-:S00]  /*0540*/  NOP ;  /* 0x0000000000007918 */ /* 0x000fc00000000000 */
        /* <DEDUP_REMOVED lines=11> */
.L_x_12:


//--------------------- .text._Z7iarraddPiii      --------------------------
	.section	.text._Z7iarraddPiii,"ax",@progbits
	.align	128
        .global         _Z7iarraddPiii
        .type           _Z7iarraddPiii,@function
        .size           _Z7iarraddPiii,(.L_x_13 - _Z7iarraddPiii)
        .other          _Z7iarraddPiii,@"STO_CUDA_ENTRY STV_DEFAULT"
_Z7iarraddPiii:
.text._Z7iarraddPiii:
[----:B------:R-:W-:Y:S01]  /*0000*/  LDC R1, c[0x0][0x37c] ;  /* 0x0000df00ff017b82 */ /* 0x000fe20000000800 */
[----:B------:R-:W0:Y:S07]  /*0010*/  S2R R0, SR_TID.X ;  /* 0x0000000000007919 */ /* 0x000e2e0000002100 */
[----:B------:R-:W0:Y:S01]  /*0020*/  S2UR UR4, SR_CTAID.X ;  /* 0x00000000000479c3 */ /* 0x000e220000002500 */
[----:B------:R-:W1:Y:S07]  /*0030*/  LDCU UR5, c[0x0][0x38c] ;  /* 0x00007180ff0577ac */ /* 0x000e6e0008000800 */
[----:B------:R-:W0:Y:S02]  /*0040*/  LDC R5, c[0x0][0x360] ;  /* 0x0000d800ff057b82 */ /* 0x000e240000000800 */
[----:B0-----:R-:W-:-:S05]  /*0050*/  IMAD R5, R5, UR4, R0 ;  /* 0x0000000405057c24 */ /* 0x001fca000f8e0200 */
[----:B-1----:R-:W-:-:S13]  /*0060*/  ISETP.GE.AND P0, PT, R5, UR5, PT ;  /* 0x0000000505007c0c */ /* 0x002fda000bf06270 */
[----:B------:R-:W-:Y:S05]  /*0070*/  @P0 EXIT ;  /* 0x000000000000094d */ /* 0x000fea0003800000 */
[----:B------:R-:W0:Y:S01]  /*0080*/  LDC.64 R2, c[0x0][0x380] ;  /* 0x0000e000ff027b82 */ /* 0x000e220000000a00 */
[----:B------:R-:W1:Y:S01]  /*0090*/  LDCU.64 UR4, c[0x0][0x358] ;  /* 0x00006b00ff0477ac */ /* 0x000e620008000a00 */
[----:B------:R-:W2:Y:S01]  /*00a0*/  LDCU UR6, c[0x0][0x388] ;  /* 0x00007100ff0677ac */ /* 0x000ea20008000800 */
[----:B0-----:R-:W-:-:S05]  /*00b0*/  IMAD.WIDE R2, R5, 0x4, R2 ;  /* 0x0000000405027825 */ /* 0x001fca00078e0202 */
[----:B-1----:R-:W2:Y:S02]  /*00c0*/  LDG.E R0, desc[UR4][R2.64] ;  /* 0x0000000402007981 */ /* 0x002ea4000c1e1900 */
[----:B--2---:R-:W-:-:S05]  /*00d0*/  IADD3 R5, PT, PT, R0, UR6, RZ ;  /* 0x0000000600057c10 */ /* 0x004fca000fffe0ff */
[----:B------:R-:W-:Y:S01]  /*00e0*/  STG.E desc[UR4][R2.64], R5 ;  /* 0x0000000502007986 */ /* 0x000fe2000c101904 */
[----:B------:R-:W-:Y:S05]  /*00f0*/  EXIT ;  /* 0x000000000000794d */ /* 0x000fea0003800000 */
.L_x_9:
        /* <DEDUP_REMOVED lines=16> */
.L_x_13:


//--------------------- .text._Z7darraddPddi      --------------------------
	.section	.text._Z7darraddPddi,"ax",@progbits
	.align	128
        .global         _Z7darraddPddi
        .type           _Z7darraddPddi,@function
        .size           _Z7darraddPddi,(.L_x_14 - _Z7darraddPddi)
        .other          _Z7darraddPddi,@"STO_CUDA_ENTRY STV_DEFAULT"
_Z7darraddPddi:
.text._Z7darraddPddi:
        /* <DEDUP_REMOVED lines=9> */
[----:B------:R-:W1:Y:S07]  /*0090*/  LDCU.64 UR4, c[0x0][0x358] ;  /* 0x00006b00ff0477ac */ /* 0x000e6e0008000a00 */
[----:B------:R-:W2:Y:S01]  /*00a0*/  LDC.64 R6, c[0x0][0x388] ;  /* 0x0000e200ff067b82 */ /* 0x000ea20000000a00 */
[----:B0-----:R-:W-:-:S05]  /*00b0*/  IMAD.WIDE R2, R5, 0x8, R2 ;  /* 0x0000000805027825 */ /* 0x001fca00078e0202 */
[----:B-1----:R-:W2:Y:S02]  /*00c0*/  LDG.E.64 R4, desc[UR4][R2.64] ;  /* 0x0000000402047981 */ /* 0x002ea4000c1e1b00 */
[----:B--2---:R-:W-:-:S07]  /*00d0*/  DADD R4, R4, R6 ;  /* 0x0000000004047229 */ /* 0x004fce0000000006 */
[----:B------:R-:W-:Y:S01]  /*00e0*/  STG.E.64 desc[UR4][R2.64], R4 ;  /* 0x0000000402007986 */ /* 0x000fe2000c101b04 */
[----:B------:R-:W-:Y:S05]  /*00f0*/  EXIT ;  /* 0x000000000000794d */ /* 0x000fea0003800000 */
.L_x_10:
        /* <DEDUP_REMOVED lines=16> */
.L_x_14:


//--------------------- .text._Z6arraddPffi       --------------------------
	.section	.text._Z6arraddPffi,"ax",@progbits
	.align	128
        .global         _Z6arraddPffi
        .type           _Z6arraddPffi,@function
        .size           _Z6arraddPffi,(.L_x_15 - _Z6arraddPffi)
        .other          _Z6arraddPffi,@"STO_CUDA_ENTRY STV_DEFAULT"
_Z6arraddPffi:
.text._Z6arraddPffi:
        /* <DEDUP_REMOVED lines=13> */
[----:B--2---:R-:W-:-:S05]  /*00d0*/  FADD R5, R0, UR6 ;  /* 0x0000000600057e21 */ /* 0x004fca0008000000 */
[----:B------:R-:W-:Y:S01]  /*00e0*/  STG.E desc[UR4][R2.64], R5 ;  /* 0x0000000502007986 */ /* 0x000fe2000c101904 */
[----:B------:R-:W-:Y:S05]  /*00f0*/  EXIT ;  /* 0x000000000000794d */ /* 0x000fea0003800000 */
.L_x_11:
        /* <DEDUP_REMOVED lines=16> */
.L_x_15:


//--------------------- .nv.shared.reserved.0     --------------------------
	.section	.nv.shared.reserved.0,"aw",@nobits
	.weak		__nv_reservedSMEM_offset_0_alias
	.size		__nv_reservedSMEM_offset_0_alias, 0, 64
	.other		__nv_reservedSMEM_offset_0_alias,@"STO_CUDA_RESERVED_SHARED STV_DEFAULT"
__nv_reservedSMEM_offset_0_alias:
	.zero		0
	.zero		64


//--------------------- .nv.constant0._Z7xarraddPffii --------------------------
	.section	.nv.constant0._Z7xarraddPffii,"a",@progbits
	.sectionflags	@""
	.align	4
.nv.constant0._Z7xarraddPffii:
	.zero		916


//--------------------- .nv.constant0._Z7iarraddPiii --------------------------
	.section	.nv.constant0._Z7iarraddPiii,"a",@progbits
	.sectionflags	@""
	.align	4
.nv.constant0._Z7iarraddPiii:
	.zero		912


//--------------------- .nv.constant0._Z7darraddPddi --------------------------
	.section	.nv.constant0._Z7darraddPddi,"a",@progbits
	.sectionflags	@""
	.align	4
.nv.constant0._Z7darraddPddi:
	.zero		916


//--------------------- .nv.constant0._Z6arraddPffi --------------------------
	.section	.nv.constant0._Z6arraddPffi,"a",@progbits
	.sectionflags	@""
	.align	4
.nv.constant0._Z6arraddPffi:
	.zero		912


//--------------------- SYMBOLS --------------------------

	.type		.nv.reservedSmem.offset0,@object
	.size		.nv.reservedSmem.offset0,0x4
